//
// Generated by NVIDIA NVVM Compiler
//
// Compiler Build ID: CL-36424714
// Cuda compilation tools, release 13.0, V13.0.88
// Based on NVVM 20.0.0
//

.version 9.0
.target sm_100
.address_size 64

	// .globl	_Z5hellov
.extern .func  (.param .b32 func_retval0) vprintf
(
	.param .b64 vprintf_param_0,
	.param .b64 vprintf_param_1
)
;
.global .align 1 .b8 $str[33] = {104, 101, 108, 108, 111, 44, 32, 77, 121, 32, 103, 114, 105, 100, 68, 105, 109, 32, 105, 115, 32, 37, 100, 44, 32, 37, 100, 44, 32, 37, 100, 10};
.global .align 1 .b8 $str$1[34] = {104, 101, 108, 108, 111, 44, 32, 77, 121, 32, 98, 108, 111, 99, 107, 68, 105, 109, 32, 105, 115, 32, 37, 100, 44, 32, 37, 100, 44, 32, 37, 100, 10};

.visible .entry _Z5hellov()
{
	.local .align 8 .b8 	__local_depot0[16];
	.reg .b64 	%SP;
	.reg .b64 	%SPL;
	.reg .b32 	%r<11>;
	.reg .b64 	%rd<7>;

	mov.u64 	%SPL, __local_depot0;
	cvta.local.u64 	%SP, %SPL;
	add.u64 	%rd1, %SP, 0;
	add.u64 	%rd2, %SPL, 0;
	mov.u32 	%r1, %nctaid.x;
	mov.u32 	%r2, %nctaid.y;
	mov.u32 	%r3, %nctaid.z;
	st.local.v2.u32 	[%rd2], {%r1, %r2};
	st.local.u32 	[%rd2+8], %r3;
	mov.u64 	%rd3, $str;
	cvta.global.u64 	%rd4, %rd3;
	{ // callseq 0, 0
	.param .b64 param0;
	st.param.b64 	[param0], %rd4;
	.param .b64 param1;
	st.param.b64 	[param1], %rd1;
	.param .b32 retval0;
	call.uni (retval0), 
	vprintf, 
	(
	param0, 
	param1
	);
	ld.param.b32 	%r4, [retval0];
	} // callseq 0
	mov.u32 	%r6, %ntid.x;
	mov.u32 	%r7, %ntid.y;
	mov.u32 	%r8, %ntid.z;
	st.local.v2.u32 	[%rd2], {%r6, %r7};
	st.local.u32 	[%rd2+8], %r8;
	mov.u64 	%rd5, $str$1;
	cvta.global.u64 	%rd6, %rd5;
	{ // callseq 1, 0
	.param .b64 param0;
	st.param.b64 	[param0], %rd6;
	.param .b64 param1;
	st.param.b64 	[param1], %rd1;
	.param .b32 retval0;
	call.uni (retval0), 
	vprintf, 
	(
	param0, 
	param1
	);
	ld.param.b32 	%r9, [retval0];
	} // callseq 1
	ret;

}


// ===== COMPILED SASS (sm_100) =====

	.target	sm_100

	.elftype	@"ET_EXEC"


//--------------------- .note.nv.tkinfo           --------------------------
	.section	.note.nv.tkinfo,"",@"SHT_NOTE"
	.sectionflags	@"SHF_NOTE_NV_TKINFO"
	.tkinfo
        /*0018*/ 	.word	0x00000002
        /*0030*/ 	.string	""
        /*0030*/ 	.string	"ptxas"
        /*0030*/ 	.string	"Cuda compilation tools, release 13.0, V13.0.88"
        /*0030*/ 	.string	"Build cuda_13.0.r13.0/compiler.36424714_0"
        /*0030*/ 	.string	"-arch sm_100 -m 64 "



//--------------------- .note.nv.cuinfo           --------------------------
	.section	.note.nv.cuinfo,"",@"SHT_NOTE"
	.sectionflags	@"SHF_NOTE_NV_CUINFO"
        /*0018*/ 	.short	0x0002
        /*001a*/ 	.short	0x0064
        /*001c*/ 	.short	0x0082
	.zero		2


//--------------------- .nv.info                  --------------------------
	.section	.nv.info,"",@"SHT_CUDA_INFO"
	.align	4


	//----- nvinfo : EIATTR_REGCOUNT
	.align		4
        /*0000*/ 	.byte	0x04, 0x2f
        /*0002*/ 	.short	(.L_3 - .L_2)
	.align		4
.L_2:
        /*0004*/ 	.word	index@(_Z5hellov)
        /*0008*/ 	.word	0x00000018


	//----- nvinfo : EIATTR_FRAME_SIZE
	.align		4
.L_3:
        /*000c*/ 	.byte	0x04, 0x11
        /*000e*/ 	.short	(.L_5 - .L_4)
	.align		4
.L_4:
        /*0010*/ 	.word	index@(_Z5hellov)
        /*0014*/ 	.word	0x00000010


	//----- nvinfo : EIATTR_MIN_STACK_SIZE
	.align		4
.L_5:
        /*0018*/ 	.byte	0x04, 0x12
        /*001a*/ 	.short	(.L_7 - .L_6)
	.align		4
.L_6:
        /*001c*/ 	.word	index@(_Z5hellov)
        /*0020*/ 	.word	0x00000010
.L_7:


//--------------------- .nv.compat                --------------------------
	.section	.nv.compat,"",@"SHT_CUDA_COMPAT_INFO"
	.align	4
        /*0000*/ 	.byte	0x02, 0x09, 0x00, 0x00, 0x02, 0x02, 0x01, 0x00, 0x02, 0x05, 0x05, 0x00, 0x03, 0x07, 0x01, 0x01
        /*0010*/ 	.byte	0x02, 0x03, 0x00, 0x00, 0x02, 0x06, 0x01, 0x00, 0x04, 0x0b, 0x08, 0x00, 0x09, 0x00, 0x00, 0x00
        /*0020*/ 	.byte	0x00, 0x00, 0x00, 0x00


//--------------------- .nv.info._Z5hellov        --------------------------
	.section	.nv.info._Z5hellov,"",@"SHT_CUDA_INFO"
	.sectionflags	@""
	.align	4


	//----- nvinfo : EIATTR_CUDA_API_VERSION
	.align		4
        /*0000*/ 	.byte	0x04, 0x37
        /*0002*/ 	.short	(.L_9 - .L_8)
.L_8:
        /*0004*/ 	.word	0x00000082


	//----- nvinfo : EIATTR_SPARSE_MMA_MASK
	.align		4
.L_9:
        /*0008*/ 	.byte	0x03, 0x50
        /*000a*/ 	.short	0x0000


	//----- nvinfo : EIATTR_MAXREG_COUNT
	.align		4
        /*000c*/ 	.byte	0x03, 0x1b
        /*000e*/ 	.short	0x00ff


	//----- nvinfo : EIATTR_EXTERNS
	.align		4
        /*0010*/ 	.byte	0x04, 0x0f
        /*0012*/ 	.short	(.L_11 - .L_10)


	//   ....[0]....
	.align		4
.L_10:
        /*0014*/ 	.word	index@(vprintf)


	//----- nvinfo : EIATTR_MERCURY_ISA_VERSION
	.align		4
.L_11:
        /*0018*/ 	.byte	0x03, 0x5f
        /*001a*/ 	.short	0x0101


	//----- nvinfo : EIATTR_VRC_CTA_INIT_COUNT
	.align		4
        /*001c*/ 	.byte	0x02, 0x4a
	.zero		1
	.zero		1


	//----- nvinfo : EIATTR_SYSCALL_OFFSETS
	.align		4
        /*0020*/ 	.byte	0x04, 0x46
        /*0022*/ 	.short	(.L_13 - .L_12)


	//   ....[0]....
.L_12:
        /*0024*/ 	.word	0x00000130


	//   ....[1]....
        /*0028*/ 	.word	0x00000200


	//----- nvinfo : EIATTR_EXIT_INSTR_OFFSETS
	.align		4
.L_13:
        /*002c*/ 	.byte	0x04, 0x1c
        /*002e*/ 	.short	(.L_15 - .L_14)


	//   ....[0]....
.L_14:
        /*0030*/ 	.word	0x00000210


	//----- nvinfo : EIATTR_SW_WAR
	.align		4
.L_15:
        /*0034*/ 	.byte	0x04, 0x36
        /*0036*/ 	.short	(.L_17 - .L_16)
.L_16:
        /*0038*/ 	.word	0x00000008
.L_17:


//--------------------- .nv.callgraph             --------------------------
	.section	.nv.callgraph,"",@"SHT_CUDA_CALLGRAPH"
	.align	4
	.sectionentsize	8
	.align		4
        /*0000*/ 	.word	0x00000000
	.align		4
        /*0004*/ 	.word	0xffffffff
	.align		4
        /*0008*/ 	.word	index@(_Z5hellov)
	.align		4
        /*000c*/ 	.word	index@(vprintf)
	.align		4
        /*0010*/ 	.word	0x00000000
	.align		4
        /*0014*/ 	.word	0xfffffffe
	.align		4
        /*0018*/ 	.word	0x00000000
	.align		4
        /*001c*/ 	.word	0xfffffffd
	.align		4
        /*0020*/ 	.word	0x00000000
	.align		4
        /*0024*/ 	.word	0xfffffffc


//--------------------- .nv.constant4             --------------------------
	.section	.nv.constant4,"a",@progbits
	.align	8
	.align		8
.nv.constant4:
        /*0000*/ 	.dword	vprintf
	.align		8
        /*0008*/ 	.dword	$str
	.align		8
        /*0010*/ 	.dword	$str$1


//--------------------- .text._Z5hellov           --------------------------
	.section	.text._Z5hellov,"ax",@progbits
	.align	128
        .global         _Z5hellov
        .type           _Z5hellov,@function
        .size           _Z5hellov,(.L_x_3 - _Z5hellov)
        .other          _Z5hellov,@"STO_CUDA_ENTRY STV_DEFAULT"
_Z5hellov:
.text._Z5hellov:
[----:B------:R-:W0:Y:S01]  /*0000*/  LDC R1, c[0x0][0x37c] ;  /* 0x0000df00ff017b82 */ /* 0x000e220000000800 */
[----:B------:R-:W1:Y:S07]  /*0010*/  LDCU UR5, c[0x0][0x2fc] ;  /* 0x00005f80ff0577ac */ /* 0x000e6e0008000800 */
[----:B------:R-:W2:Y:S01]  /*0020*/  LDC R10, c[0x0][0x370] ;  /* 0x0000dc00ff0a7b82 */ /* 0x000ea20000000800 */
[----:B0-----:R-:W-:Y:S01]  /*0030*/  VIADD R1, R1, 0xfffffff0 ;  /* 0xfffffff001017836 */ /* 0x001fe20000000000 */
[----:B------:R-:W-:Y:S01]  /*0040*/  MOV R2, 0x0 ;  /* 0x0000000000027802 */ /* 0x000fe20000000f00 */
[----:B------:R-:W0:Y:S01]  /*0050*/  LDCU UR4, c[0x0][0x2f8] ;  /* 0x00005f00ff0477ac */ /* 0x000e220008000800 */
[----:B------:R-:W3:Y:S04]  /*0060*/  LDCU.64 UR6, c[0x4][0x8] ;  /* 0x01000100ff0677ac */ /* 0x000ee80008000a00 */
[----:B------:R-:W2:Y:S08]  /*0070*/  LDC R11, c[0x0][0x374] ;  /* 0x0000dd00ff0b7b82 */ /* 0x000eb00000000800 */
[----:B------:R-:W4:Y:S01]  /*0080*/  LDC R0, c[0x0][0x378] ;  /* 0x0000de00ff007b82 */ /* 0x000f220000000800 */
[----:B0-----:R-:W-:-:S07]  /*0090*/  IADD3 R16, P0, PT, R1, UR4, RZ ;  /* 0x0000000401107c10 */ /* 0x001fce000ff1e0ff */
[----:B------:R0:W5:Y:S01]  /*00a0*/  LDC.64 R8, c[0x4][R2] ;  /* 0x0100000002087b82 */ /* 0x0001620000000a00 */
[----:B---3--:R-:W-:Y:S01]  /*00b0*/  MOV R4, UR6 ;  /* 0x0000000600047c02 */ /* 0x008fe20008000f00 */
[----:B-1----:R-:W-:Y:S02]  /*00c0*/  IMAD.X R17, RZ, RZ, UR5, P0 ;  /* 0x00000005ff117e24 */ /* 0x002fe400080e06ff */
[----:B------:R-:W-:Y:S02]  /*00d0*/  IMAD.U32 R5, RZ, RZ, UR7 ;  /* 0x00000007ff057e24 */ /* 0x000fe4000f8e00ff */
[----:B------:R-:W-:Y:S01]  /*00e0*/  IMAD.MOV.U32 R6, RZ, RZ, R16 ;  /* 0x000000ffff067224 */ /* 0x000fe200078e0010 */
[----:B------:R-:W-:Y:S01]  /*00f0*/  MOV R7, R17 ;  /* 0x0000001100077202 */ /* 0x000fe20000000f00 */
[----:B--2---:R0:W-:Y:S04]  /*0100*/  STL.64 [R1], R10 ;  /* 0x0000000a01007387 */ /* 0x0041e80000100a00 */
[----:B----4-:R0:W-:Y:S02]  /*0110*/  STL [R1+0x8], R0 ;  /* 0x0000080001007387 */ /* 0x0101e40000100800 */
[----:B------:R-:W-:-:S07]  /*0120*/  LEPC R20, `(.L_x_0) ;  /* 0x000000001014794e */ /* 0x000fce0000000000 */
[----:B0----5:R-:W-:Y:S05]  /*0130*/  CALL.ABS.NOINC R8 ;  /* 0x0000000008007343 */ /* 0x021fea0003c00000 */
.L_x_0:
[----:B------:R-:W0:Y:S01]  /*0140*/  LDC R8, c[0x0][0x360] ;  /* 0x0000d800ff087b82 */ /* 0x000e220000000800 */
[----:B------:R-:W1:Y:S01]  /*0150*/  LDCU.64 UR4, c[0x4][0x10] ;  /* 0x01000200ff0477ac */ /* 0x000e620008000a00 */
[----:B------:R-:W-:Y:S01]  /*0160*/  IMAD.MOV.U32 R6, RZ, RZ, R16 ;  /* 0x000000ffff067224 */ /* 0x000fe200078e0010 */
[----:B------:R-:W-:-:S05]  /*0170*/  MOV R7, R17 ;  /* 0x0000001100077202 */ /* 0x000fca0000000f00 */
[----:B------:R-:W0:Y:S08]  /*0180*/  LDC R9, c[0x0][0x364] ;  /* 0x0000d900ff097b82 */ /* 0x000e300000000800 */
[----:B------:R-:W2:Y:S01]  /*0190*/  LDC R0, c[0x0][0x368] ;  /* 0x0000da00ff007b82 */ /* 0x000ea20000000800 */
[----:B-1----:R-:W-:Y:S01]  /*01a0*/  IMAD.U32 R4, RZ, RZ, UR4 ;  /* 0x00000004ff047e24 */ /* 0x002fe2000f8e00ff */
[----:B------:R-:W-:-:S06]  /*01b0*/  MOV R5, UR5 ;  /* 0x0000000500057c02 */ /* 0x000fcc0008000f00 */
[----:B------:R-:W1:Y:S01]  /*01c0*/  LDC.64 R2, c[0x4][R2] ;  /* 0x0100000002027b82 */ /* 0x000e620000000a00 */
[----:B0-----:R0:W-:Y:S04]  /*01d0*/  STL.64 [R1], R8 ;  /* 0x0000000801007387 */ /* 0x0011e80000100a00 */
[----:B--2---:R0:W-:Y:S02]  /*01e0*/  STL [R1+0x8], R0 ;  /* 0x0000080001007387 */ /* 0x0041e40000100800 */
[----:B------:R-:W-:-:S07]  /*01f0*/  LEPC R20, `(.L_x_1) ;  /* 0x000000001014794e */ /* 0x000fce0000000000 */
[----:B01----:R-:W-:Y:S05]  /*0200*/  CALL.ABS.NOINC R2 ;  /* 0x0000000002007343 */ /* 0x003fea0003c00000 */
.L_x_1:
[----:B------:R-:W-:Y:S05]  /*0210*/  EXIT ;  /* 0x000000000000794d */ /* 0x000fea0003800000 */
.L_x_2:
[----:B------:R-:W-:-:S00]  /*0220*/  BRA `(.L_x_2) ;  /* 0xfffffffc00fc7947 */ /* 0x000fc0000383ffff */
[----:B------:R-:W-:-:S00]  /*0230*/  NOP ;  /* 0x0000000000007918 */ /* 0x000fc00000000000 */
        /* <DEDUP_REMOVED lines=12> */
.L_x_3:


//--------------------- .nv.global.init           --------------------------
	.section	.nv.global.init,"aw",@progbits
.nv.global.init:
	.type		$str,@object
	.size		$str,($str$1 - $str)
$str:
        /*0000*/ 	.byte	0x68, 0x65, 0x6c, 0x6c, 0x6f, 0x2c, 0x20, 0x4d, 0x79, 0x20, 0x67, 0x72, 0x69, 0x64, 0x44, 0x69
        /*0010*/ 	.byte	0x6d, 0x20, 0x69, 0x73, 0x20, 0x25, 0x64, 0x2c, 0x20, 0x25, 0x64, 0x2c, 0x20, 0x25, 0x64, 0x0a
        /*0020*/ 	.byte	0x00
	.type		$str$1,@object
	.size		$str$1,(.L_1 - $str$1)
$str$1:
        /*0021*/ 	.byte	0x68, 0x65, 0x6c, 0x6c, 0x6f, 0x2c, 0x20, 0x4d, 0x79, 0x20, 0x62, 0x6c, 0x6f, 0x63, 0x6b, 0x44
        /*0031*/ 	.byte	0x69, 0x6d, 0x20, 0x69, 0x73, 0x20, 0x25, 0x64, 0x2c, 0x20, 0x25, 0x64, 0x2c, 0x20, 0x25, 0x64
        /*0041*/ 	.byte	0x0a, 0x00
.L_1:


//--------------------- .nv.shared.reserved.0     --------------------------
	.section	.nv.shared.reserved.0,"aw",@nobits
	.weak		__nv_reservedSMEM_offset_0_alias
	.size		__nv_reservedSMEM_offset_0_alias, 0, 64
	.other		__nv_reservedSMEM_offset_0_alias,@"STO_CUDA_RESERVED_SHARED STV_DEFAULT"
__nv_reservedSMEM_offset_0_alias:
	.zero		0
	.zero		64


//--------------------- .nv.constant0._Z5hellov   --------------------------
	.section	.nv.constant0._Z5hellov,"a",@progbits
	.sectionflags	@""
	.align	4
.nv.constant0._Z5hellov:
	.zero		896


//--------------------- SYMBOLS --------------------------

	.type		.nv.reservedSmem.offset0,@object
	.size		.nv.reservedSmem.offset0,0x4
	.type		vprintf,@function
